//
// Generated by NVIDIA NVVM Compiler
//
// Compiler Build ID: CL-36424714
// Cuda compilation tools, release 13.0, V13.0.88
// Based on NVVM 20.0.0
//

.version 9.0
.target sm_100
.address_size 64

	// .globl	_Z10simple_addPKiS0_Pi

.visible .entry _Z10simple_addPKiS0_Pi(
	.param .u64 .ptr .align 1 _Z10simple_addPKiS0_Pi_param_0,
	.param .u64 .ptr .align 1 _Z10simple_addPKiS0_Pi_param_1,
	.param .u64 .ptr .align 1 _Z10simple_addPKiS0_Pi_param_2
)
{
	.reg .b32 	%r<5>;
	.reg .b64 	%rd<11>;

	ld.param.u64 	%rd1, [_Z10simple_addPKiS0_Pi_param_0];
	ld.param.u64 	%rd2, [_Z10simple_addPKiS0_Pi_param_1];
	ld.param.u64 	%rd3, [_Z10simple_addPKiS0_Pi_param_2];
	cvta.to.global.u64 	%rd4, %rd3;
	cvta.to.global.u64 	%rd5, %rd2;
	cvta.to.global.u64 	%rd6, %rd1;
	mov.u32 	%r1, %tid.x;
	mul.wide.u32 	%rd7, %r1, 4;
	add.s64 	%rd8, %rd6, %rd7;
	ld.global.u32 	%r2, [%rd8];
	add.s64 	%rd9, %rd5, %rd7;
	ld.global.u32 	%r3, [%rd9];
	add.s32 	%r4, %r3, %r2;
	add.s64 	%rd10, %rd4, %rd7;
	st.global.u32 	[%rd10], %r4;
	ret;

}


// ===== COMPILED SASS (sm_100) =====

	.target	sm_100

	.elftype	@"ET_EXEC"


//--------------------- .note.nv.tkinfo           --------------------------
	.section	.note.nv.tkinfo,"",@"SHT_NOTE"
	.sectionflags	@"SHF_NOTE_NV_TKINFO"
	.tkinfo
        /*0018*/ 	.word	0x00000002
        /*0030*/ 	.string	""
        /*0030*/ 	.string	"ptxas"
        /*0030*/ 	.string	"Cuda compilation tools, release 13.0, V13.0.88"
        /*0030*/ 	.string	"Build cuda_13.0.r13.0/compiler.36424714_0"
        /*0030*/ 	.string	"-arch sm_100 -m 64 "



//--------------------- .note.nv.cuinfo           --------------------------
	.section	.note.nv.cuinfo,"",@"SHT_NOTE"
	.sectionflags	@"SHF_NOTE_NV_CUINFO"
        /*0018*/ 	.short	0x0002
        /*001a*/ 	.short	0x0064
        /*001c*/ 	.short	0x0082
	.zero		2


//--------------------- .nv.info                  --------------------------
	.section	.nv.info,"",@"SHT_CUDA_INFO"
	.align	4


	//----- nvinfo : EIATTR_REGCOUNT
	.align		4
        /*0000*/ 	.byte	0x04, 0x2f
        /*0002*/ 	.short	(.L_1 - .L_0)
	.align		4
.L_0:
        /*0004*/ 	.word	index@(_Z10simple_addPKiS0_Pi)
        /*0008*/ 	.word	0x0000000c


	//----- nvinfo : EIATTR_FRAME_SIZE
	.align		4
.L_1:
        /*000c*/ 	.byte	0x04, 0x11
        /*000e*/ 	.short	(.L_3 - .L_2)
	.align		4
.L_2:
        /*0010*/ 	.word	index@(_Z10simple_addPKiS0_Pi)
        /*0014*/ 	.word	0x00000000


	//----- nvinfo : EIATTR_MIN_STACK_SIZE
	.align		4
.L_3:
        /*0018*/ 	.byte	0x04, 0x12
        /*001a*/ 	.short	(.L_5 - .L_4)
	.align		4
.L_4:
        /*001c*/ 	.word	index@(_Z10simple_addPKiS0_Pi)
        /*0020*/ 	.word	0x00000000
.L_5:


//--------------------- .nv.compat                --------------------------
	.section	.nv.compat,"",@"SHT_CUDA_COMPAT_INFO"
	.align	4
        /*0000*/ 	.byte	0x02, 0x09, 0x00, 0x00, 0x02, 0x02, 0x01, 0x00, 0x02, 0x05, 0x05, 0x00, 0x03, 0x07, 0x01, 0x01
        /*0010*/ 	.byte	0x02, 0x03, 0x00, 0x00, 0x02, 0x06, 0x01, 0x00, 0x04, 0x0b, 0x08, 0x00, 0x09, 0x00, 0x00, 0x00
        /*0020*/ 	.byte	0x00, 0x00, 0x00, 0x00


//--------------------- .nv.info._Z10simple_addPKiS0_Pi --------------------------
	.section	.nv.info._Z10simple_addPKiS0_Pi,"",@"SHT_CUDA_INFO"
	.sectionflags	@""
	.align	4


	//----- nvinfo : EIATTR_CUDA_API_VERSION
	.align		4
        /*0000*/ 	.byte	0x04, 0x37
        /*0002*/ 	.short	(.L_7 - .L_6)
.L_6:
        /*0004*/ 	.word	0x00000082


	//----- nvinfo : EIATTR_KPARAM_INFO
	.align		4
.L_7:
        /*0008*/ 	.byte	0x04, 0x17
        /*000a*/ 	.short	(.L_9 - .L_8)
.L_8:
        /*000c*/ 	.word	0x00000000
        /*0010*/ 	.short	0x0002
        /*0012*/ 	.short	0x0010
        /*0014*/ 	.byte	0x00, 0xf5, 0x21, 0x00


	//----- nvinfo : EIATTR_KPARAM_INFO
	.align		4
.L_9:
        /*0018*/ 	.byte	0x04, 0x17
        /*001a*/ 	.short	(.L_11 - .L_10)
.L_10:
        /*001c*/ 	.word	0x00000000
        /*0020*/ 	.short	0x0001
        /*0022*/ 	.short	0x0008
        /*0024*/ 	.byte	0x00, 0xf5, 0x21, 0x00


	//----- nvinfo : EIATTR_KPARAM_INFO
	.align		4
.L_11:
        /*0028*/ 	.byte	0x04, 0x17
        /*002a*/ 	.short	(.L_13 - .L_12)
.L_12:
        /*002c*/ 	.word	0x00000000
        /*0030*/ 	.short	0x0000
        /*0032*/ 	.short	0x0000
        /*0034*/ 	.byte	0x00, 0xf5, 0x21, 0x00


	//----- nvinfo : EIATTR_SPARSE_MMA_MASK
	.align		4
.L_13:
        /*0038*/ 	.byte	0x03, 0x50
        /*003a*/ 	.short	0x0000


	//----- nvinfo : EIATTR_MAXREG_COUNT
	.align		4
        /*003c*/ 	.byte	0x03, 0x1b
        /*003e*/ 	.short	0x00ff


	//----- nvinfo : EIATTR_MERCURY_ISA_VERSION
	.align		4
        /*0040*/ 	.byte	0x03, 0x5f
        /*0042*/ 	.short	0x0101


	//----- nvinfo : EIATTR_VRC_CTA_INIT_COUNT
	.align		4
        /*0044*/ 	.byte	0x02, 0x4a
	.zero		1
	.zero		1


	//----- nvinfo : EIATTR_EXIT_INSTR_OFFSETS
	.align		4
        /*0048*/ 	.byte	0x04, 0x1c
        /*004a*/ 	.short	(.L_15 - .L_14)


	//   ....[0]....
.L_14:
        /*004c*/ 	.word	0x000000d0


	//----- nvinfo : EIATTR_CBANK_PARAM_SIZE
	.align		4
.L_15:
        /*0050*/ 	.byte	0x03, 0x19
        /*0052*/ 	.short	0x0018


	//----- nvinfo : EIATTR_PARAM_CBANK
	.align		4
        /*0054*/ 	.byte	0x04, 0x0a
        /*0056*/ 	.short	(.L_17 - .L_16)
	.align		4
.L_16:
        /*0058*/ 	.word	index@(.nv.constant0._Z10simple_addPKiS0_Pi)
        /*005c*/ 	.short	0x0380
        /*005e*/ 	.short	0x0018


	//----- nvinfo : EIATTR_SW_WAR
	.align		4
.L_17:
        /*0060*/ 	.byte	0x04, 0x36
        /*0062*/ 	.short	(.L_19 - .L_18)
.L_18:
        /*0064*/ 	.word	0x00000008
.L_19:


//--------------------- .nv.callgraph             --------------------------
	.section	.nv.callgraph,"",@"SHT_CUDA_CALLGRAPH"
	.align	4
	.sectionentsize	8
	.align		4
        /*0000*/ 	.word	0x00000000
	.align		4
        /*0004*/ 	.word	0xffffffff
	.align		4
        /*0008*/ 	.word	0x00000000
	.align		4
        /*000c*/ 	.word	0xfffffffe
	.align		4
        /*0010*/ 	.word	0x00000000
	.align		4
        /*0014*/ 	.word	0xfffffffd
	.align		4
        /*0018*/ 	.word	0x00000000
	.align		4
        /*001c*/ 	.word	0xfffffffc


//--------------------- .text._Z10simple_addPKiS0_Pi --------------------------
	.section	.text._Z10simple_addPKiS0_Pi,"ax",@progbits
	.align	128
        .global         _Z10simple_addPKiS0_Pi
        .type           _Z10simple_addPKiS0_Pi,@function
        .size           _Z10simple_addPKiS0_Pi,(.L_x_1 - _Z10simple_addPKiS0_Pi)
        .other          _Z10simple_addPKiS0_Pi,@"STO_CUDA_ENTRY STV_DEFAULT"
_Z10simple_addPKiS0_Pi:
.text._Z10simple_addPKiS0_Pi:
[----:B------:R-:W-:Y:S01]  /*0000*/  LDC R1, c[0x0][0x37c] ;  /* 0x0000df00ff017b82 */ /* 0x000fe20000000800 */
[----:B------:R-:W0:Y:S07]  /*0010*/  S2R R9, SR_TID.X ;  /* 0x0000000000097919 */ /* 0x000e2e0000002100 */
[----:B------:R-:W0:Y:S01]  /*0020*/  LDC.64 R2, c[0x0][0x380] ;  /* 0x0000e000ff027b82 */ /* 0x000e220000000a00 */
[----:B------:R-:W1:Y:S07]  /*0030*/  LDCU.64 UR4, c[0x0][0x358] ;  /* 0x00006b00ff0477ac */ /* 0x000e6e0008000a00 */
[----:B------:R-:W2:Y:S08]  /*0040*/  LDC.64 R4, c[0x0][0x388] ;  /* 0x0000e200ff047b82 */ /* 0x000eb00000000a00 */
[----:B------:R-:W3:Y:S01]  /*0050*/  LDC.64 R6, c[0x0][0x390] ;  /* 0x0000e400ff067b82 */ /* 0x000ee20000000a00 */
[----:B0-----:R-:W-:-:S04]  /*0060*/  IMAD.WIDE.U32 R2, R9, 0x4, R2 ;  /* 0x0000000409027825 */ /* 0x001fc800078e0002 */
[C---:B--2---:R-:W-:Y:S02]  /*0070*/  IMAD.WIDE.U32 R4, R9.reuse, 0x4, R4 ;  /* 0x0000000409047825 */ /* 0x044fe400078e0004 */
[----:B-1----:R-:W2:Y:S04]  /*0080*/  LDG.E R2, desc[UR4][R2.64] ;  /* 0x0000000402027981 */ /* 0x002ea8000c1e1900 */
[----:B------:R-:W2:Y:S01]  /*0090*/  LDG.E R5, desc[UR4][R4.64] ;  /* 0x0000000404057981 */ /* 0x000ea2000c1e1900 */
[----:B---3--:R-:W-:Y:S01]  /*00a0*/  IMAD.WIDE.U32 R6, R9, 0x4, R6 ;  /* 0x0000000409067825 */ /* 0x008fe200078e0006 */
[----:B--2---:R-:W-:-:S05]  /*00b0*/  IADD3 R9, PT, PT, R2, R5, RZ ;  /* 0x0000000502097210 */ /* 0x004fca0007ffe0ff */
[----:B------:R-:W-:Y:S01]  /*00c0*/  STG.E desc[UR4][R6.64], R9 ;  /* 0x0000000906007986 */ /* 0x000fe2000c101904 */
[----:B------:R-:W-:Y:S05]  /*00d0*/  EXIT ;  /* 0x000000000000794d */ /* 0x000fea0003800000 */
.L_x_0:
[----:B------:R-:W-:-:S00]  /*00e0*/  BRA `(.L_x_0) ;  /* 0xfffffffc00fc7947 */ /* 0x000fc0000383ffff */
[----:B------:R-:W-:-:S00]  /*00f0*/  NOP ;  /* 0x0000000000007918 */ /* 0x000fc00000000000 */
        /* <DEDUP_REMOVED lines=8> */
.L_x_1:


//--------------------- .nv.shared.reserved.0     --------------------------
	.section	.nv.shared.reserved.0,"aw",@nobits
	.weak		__nv_reservedSMEM_offset_0_alias
	.size		__nv_reservedSMEM_offset_0_alias, 0, 64
	.other		__nv_reservedSMEM_offset_0_alias,@"STO_CUDA_RESERVED_SHARED STV_DEFAULT"
__nv_reservedSMEM_offset_0_alias:
	.zero		0
	.zero		64


//--------------------- .nv.constant0._Z10simple_addPKiS0_Pi --------------------------
	.section	.nv.constant0._Z10simple_addPKiS0_Pi,"a",@progbits
	.sectionflags	@""
	.align	4
.nv.constant0._Z10simple_addPKiS0_Pi:
	.zero		920


//--------------------- SYMBOLS --------------------------

	.type		.nv.reservedSmem.offset0,@object
	.size		.nv.reservedSmem.offset0,0x4
